	.headerflags	@"EF_CUDA_TEXMODE_UNIFIED EF_CUDA_64BIT_ADDRESS EF_CUDA_ACCELERATORS EF_CUDA_SM90 EF_CUDA_VIRTUAL_SM(EF_CUDA_SM90)"
	.elftype	@"ET_EXEC"


//--------------------- .nv.info                  --------------------------
	.section	.nv.info,"",@"SHT_CUDA_INFO"
	.align	4


	//----- nvinfo : EIATTR_REGCOUNT
	.align		4
        /*0000*/ 	.byte	0x04, 0x2f
        /*0002*/ 	.short	(.L_3 - .L_2)
	.align		4
.L_2:
        /*0004*/ 	.word	index@(triton_poi_fused__native_batch_norm_legit_no_training_cat_relu_19)
        /*0008*/ 	.word	0x00000048


	//----- nvinfo : EIATTR_MIN_STACK_SIZE
	.align		4
.L_3:
        /*000c*/ 	.byte	0x04, 0x12
        /*000e*/ 	.short	(.L_5 - .L_4)
	.align		4
.L_4:
        /*0010*/ 	.word	index@(triton_poi_fused__native_batch_norm_legit_no_training_cat_relu_19)
        /*0014*/ 	.word	0x00000000


	//----- nvinfo : EIATTR_FRAME_SIZE
	.align		4
.L_5:
        /*0018*/ 	.byte	0x04, 0x11
        /*001a*/ 	.short	(.L_7 - .L_6)
	.align		4
.L_6:
        /*001c*/ 	.word	index@(triton_poi_fused__native_batch_norm_legit_no_training_cat_relu_19)
        /*0020*/ 	.word	0x00000000


	//----- nvinfo : EIATTR_MIN_STACK_SIZE
	.align		4
.L_7:
        /*0024*/ 	.byte	0x04, 0x12
        /*0026*/ 	.short	(.L_9 - .L_8)
	.align		4
.L_8:
        /*0028*/ 	.word	index@(triton_poi_fused__native_batch_norm_legit_no_training_cat_relu_19)
        /*002c*/ 	.word	0x00000000
.L_9:


//--------------------- .nv.info.triton_poi_fused__native_batch_norm_legit_no_training_cat_relu_19 --------------------------
	.section	.nv.info.triton_poi_fused__native_batch_norm_legit_no_training_cat_relu_19,"",@"SHT_CUDA_INFO"
	.sectionflags	@""
	.align	4


	//----- nvinfo : EIATTR_CUDA_API_VERSION
	.align		4
        /*0000*/ 	.byte	0x04, 0x37
        /*0002*/ 	.short	(.L_11 - .L_10)
.L_10:
        /*0004*/ 	.word	0x0000007c


	//----- nvinfo : EIATTR_KPARAM_INFO
	.align		4
.L_11:
        /*0008*/ 	.byte	0x04, 0x17
        /*000a*/ 	.short	(.L_13 - .L_12)
.L_12:
        /*000c*/ 	.word	0x00000000
        /*0010*/ 	.short	0x0009
        /*0012*/ 	.short	0x0048
        /*0014*/ 	.byte	0x00, 0xf0, 0x11, 0x00


	//----- nvinfo : EIATTR_KPARAM_INFO
	.align		4
.L_13:
        /*0018*/ 	.byte	0x04, 0x17
        /*001a*/ 	.short	(.L_15 - .L_14)
.L_14:
        /*001c*/ 	.word	0x00000000
        /*0020*/ 	.short	0x0008
        /*0022*/ 	.short	0x0040
        /*0024*/ 	.byte	0x00, 0xf4, 0x21, 0x00


	//----- nvinfo : EIATTR_KPARAM_INFO
	.align		4
.L_15:
        /*0028*/ 	.byte	0x04, 0x17
        /*002a*/ 	.short	(.L_17 - .L_16)
.L_16:
        /*002c*/ 	.word	0x00000000
        /*0030*/ 	.short	0x0007
        /*0032*/ 	.short	0x0038
        /*0034*/ 	.byte	0x00, 0xf4, 0x21, 0x00


	//----- nvinfo : EIATTR_KPARAM_INFO
	.align		4
.L_17:
        /*0038*/ 	.byte	0x04, 0x17
        /*003a*/ 	.short	(.L_19 - .L_18)
.L_18:
        /*003c*/ 	.word	0x00000000
        /*0040*/ 	.short	0x0006
        /*0042*/ 	.short	0x0030
        /*0044*/ 	.byte	0x00, 0xf4, 0x21, 0x00


	//----- nvinfo : EIATTR_KPARAM_INFO
	.align		4
.L_19:
        /*0048*/ 	.byte	0x04, 0x17
        /*004a*/ 	.short	(.L_21 - .L_20)
.L_20:
        /*004c*/ 	.word	0x00000000
        /*0050*/ 	.short	0x0005
        /*0052*/ 	.short	0x0028
        /*0054*/ 	.byte	0x00, 0xf4, 0x21, 0x00


	//----- nvinfo : EIATTR_KPARAM_INFO
	.align		4
.L_21:
        /*0058*/ 	.byte	0x04, 0x17
        /*005a*/ 	.short	(.L_23 - .L_22)
.L_22:
        /*005c*/ 	.word	0x00000000
        /*0060*/ 	.short	0x0004
        /*0062*/ 	.short	0x0020
        /*0064*/ 	.byte	0x00, 0xf4, 0x21, 0x00


	//----- nvinfo : EIATTR_KPARAM_INFO
	.align		4
.L_23:
        /*0068*/ 	.byte	0x04, 0x17
        /*006a*/ 	.short	(.L_25 - .L_24)
.L_24:
        /*006c*/ 	.word	0x00000000
        /*0070*/ 	.short	0x0003
        /*0072*/ 	.short	0x0018
        /*0074*/ 	.byte	0x00, 0xf4, 0x21, 0x00


	//----- nvinfo : EIATTR_KPARAM_INFO
	.align		4
.L_25:
        /*0078*/ 	.byte	0x04, 0x17
        /*007a*/ 	.short	(.L_27 - .L_26)
.L_26:
        /*007c*/ 	.word	0x00000000
        /*0080*/ 	.short	0x0002
        /*0082*/ 	.short	0x0010
        /*0084*/ 	.byte	0x00, 0xf4, 0x21, 0x00


	//----- nvinfo : EIATTR_KPARAM_INFO
	.align		4
.L_27:
        /*0088*/ 	.byte	0x04, 0x17
        /*008a*/ 	.short	(.L_29 - .L_28)
.L_28:
        /*008c*/ 	.word	0x00000000
        /*0090*/ 	.short	0x0001
        /*0092*/ 	.short	0x0008
        /*0094*/ 	.byte	0x00, 0xf4, 0x21, 0x00


	//----- nvinfo : EIATTR_KPARAM_INFO
	.align		4
.L_29:
        /*0098*/ 	.byte	0x04, 0x17
        /*009a*/ 	.short	(.L_31 - .L_30)
.L_30:
        /*009c*/ 	.word	0x00000000
        /*00a0*/ 	.short	0x0000
        /*00a2*/ 	.short	0x0000
        /*00a4*/ 	.byte	0x00, 0xf4, 0x21, 0x00


	//----- nvinfo : EIATTR_SPARSE_MMA_MASK
	.align		4
.L_31:
        /*00a8*/ 	.byte	0x03, 0x50
        /*00aa*/ 	.short	0x0000


	//----- nvinfo : EIATTR_MAXREG_COUNT
	.align		4
        /*00ac*/ 	.byte	0x03, 0x1b
        /*00ae*/ 	.short	0x00ff


	//----- nvinfo : EIATTR_EXIT_INSTR_OFFSETS
	.align		4
        /*00b0*/ 	.byte	0x04, 0x1c
        /*00b2*/ 	.short	(.L_33 - .L_32)


	//   ....[0]....
.L_32:
        /*00b4*/ 	.word	0x00001970


	//   ....[1]....
        /*00b8*/ 	.word	0x00001990


	//----- nvinfo : EIATTR_REQNTID
	.align		4
.L_33:
        /*00bc*/ 	.byte	0x04, 0x10
        /*00be*/ 	.short	(.L_35 - .L_34)
.L_34:
        /*00c0*/ 	.word	0x00000080
        /*00c4*/ 	.word	0x00000001
        /*00c8*/ 	.word	0x00000001


	//----- nvinfo : EIATTR_CBANK_PARAM_SIZE
	.align		4
.L_35:
        /*00cc*/ 	.byte	0x03, 0x19
        /*00ce*/ 	.short	0x004c


	//----- nvinfo : EIATTR_PARAM_CBANK
	.align		4
        /*00d0*/ 	.byte	0x04, 0x0a
        /*00d2*/ 	.short	(.L_37 - .L_36)
	.align		4
.L_36:
        /*00d4*/ 	.word	index@(.nv.constant0.triton_poi_fused__native_batch_norm_legit_no_training_cat_relu_19)
        /*00d8*/ 	.short	0x0210
        /*00da*/ 	.short	0x004c


	//----- nvinfo : EIATTR_SW_WAR
	.align		4
.L_37:
        /*00dc*/ 	.byte	0x04, 0x36
        /*00de*/ 	.short	(.L_39 - .L_38)
.L_38:
        /*00e0*/ 	.word	0x00000008
.L_39:


//--------------------- .nv.callgraph             --------------------------
	.section	.nv.callgraph,"",@"SHT_CUDA_CALLGRAPH"
	.align	4
	.sectionentsize	8
	.align		4
        /*0000*/ 	.word	0x00000000
	.align		4
        /*0004*/ 	.word	0xffffffff
	.align		4
        /*0008*/ 	.word	0x00000000
	.align		4
        /*000c*/ 	.word	0xfffffffe
	.align		4
        /*0010*/ 	.word	0x00000000
	.align		4
        /*0014*/ 	.word	0xfffffffd
	.align		4
        /*0018*/ 	.word	0x00000000
	.align		4
        /*001c*/ 	.word	0xfffffffc


//--------------------- .nv.constant4             --------------------------
	.section	.nv.constant4,"a",@progbits
	.align	8
	.align		8
.nv.constant4:
        /*0000*/ 	.dword	_$_str
	.align		8
        /*0008*/ 	.dword	_$_str_$_2


//--------------------- .text.triton_poi_fused__native_batch_norm_legit_no_training_cat_relu_19 --------------------------
	.section	.text.triton_poi_fused__native_batch_norm_legit_no_training_cat_relu_19,"ax",@progbits
	.align	128
        .global         triton_poi_fused__native_batch_norm_legit_no_training_cat_relu_19
        .type           triton_poi_fused__native_batch_norm_legit_no_training_cat_relu_19,@function
        .size           triton_poi_fused__native_batch_norm_legit_no_training_cat_relu_19,(.L_x_1 - triton_poi_fused__native_batch_norm_legit_no_training_cat_relu_19)
        .other          triton_poi_fused__native_batch_norm_legit_no_training_cat_relu_19,@"STO_CUDA_ENTRY STV_DEFAULT"
triton_poi_fused__native_batch_norm_legit_no_training_cat_relu_19:
.text.triton_poi_fused__native_batch_norm_legit_no_training_cat_relu_19:
[----:B------:R-:W0:Y:S01]  /*0000*/  LDC R1, c[0x0][0x28] ;  /* 0x00000a00ff017b82 */ /* 0x000e220000000800 */
[----:B------:R-:W1:Y:S07]  /*0010*/  S2R R0, SR_TID.X ;  /* 0x0000000000007919 */ /* 0x000e6e0000002100 */
[----:B------:R-:W2:Y:S01]  /*0020*/  LDC.64 R6, c[0x0][0x230] ;  /* 0x00008c00ff067b82 */ /* 0x000ea20000000a00 */
[----:B------:R-:W-:Y:S01]  /*0030*/  IMAD.MOV.U32 R2, RZ, RZ, RZ ;  /* 0x000000ffff027224 */ /* 0x000fe200078e00ff */
[----:B------:R-:W-:Y:S01]  /*0040*/  ULDC.64 UR4, c[0x0][0x208] ;  /* 0x0000820000047ab9 */ /* 0x000fe20000000a00 */
[----:B------:R-:W3:Y:S01]  /*0050*/  S2R R63, SR_CTAID.X ;  /* 0x00000000003f7919 */ /* 0x000ee20000002500 */
[----:B------:R-:W-:Y:S01]  /*0060*/  IMAD.MOV.U32 R10, RZ, RZ, RZ ;  /* 0x000000ffff0a7224 */ /* 0x000fe200078e00ff */
[----:B------:R-:W-:Y:S01]  /*0070*/  CS2R R12, SRZ ;  /* 0x00000000000c7805 */ /* 0x000fe2000001ff00 */
[----:B------:R-:W-:Y:S01]  /*0080*/  IMAD.MOV.U32 R8, RZ, RZ, RZ ;  /* 0x000000ffff087224 */ /* 0x000fe200078e00ff */
[----:B------:R-:W-:Y:S01]  /*0090*/  CS2R R14, SRZ ;  /* 0x00000000000e7805 */ /* 0x000fe2000001ff00 */
[----:B------:R-:W-:Y:S01]  /*00a0*/  IMAD.MOV.U32 R17, RZ, RZ, RZ ;  /* 0x000000ffff117224 */ /* 0x000fe200078e00ff */
[----:B------:R-:W4:Y:S01]  /*00b0*/  LDC.64 R64, c[0x0][0x210] ;  /* 0x00008400ff407b82 */ /* 0x000f220000000a00 */
[----:B------:R-:W-:Y:S01]  /*00c0*/  IMAD.MOV.U32 R62, RZ, RZ, RZ ;  /* 0x000000ffff3e7224 */ /* 0x000fe200078e00ff */
[----:B------:R-:W-:Y:S01]  /*00d0*/  ULDC.64 UR6, c[0x0][0x218] ;  /* 0x0000860000067ab9 */ /* 0x000fe20000000a00 */
[----:B------:R-:W-:Y:S01]  /*00e0*/  IMAD.MOV.U32 R35, RZ, RZ, 0x3e800000 ;  /* 0x3e800000ff237424 */ /* 0x000fe200078e00ff */
[----:B------:R-:W-:-:S02]  /*00f0*/  CS2R R40, SRZ ;  /* 0x0000000000287805 */ /* 0x000fc4000001ff00 */
[----:B------:R-:W-:Y:S01]  /*0100*/  CS2R R42, SRZ ;  /* 0x00000000002a7805 */ /* 0x000fe2000001ff00 */
[----:B------:R-:W-:Y:S01]  /*0110*/  ULDC.64 UR8, c[0x0][0x220] ;  /* 0x0000880000087ab9 */ /* 0x000fe20000000a00 */
[----:B------:R-:W5:Y:S01]  /*0120*/  LDC.64 R56, c[0x0][0x218] ;  /* 0x00008600ff387b82 */ /* 0x000f620000000a00 */
[----:B-1----:R-:W-:Y:S01]  /*0130*/  IMAD.SHL.U32 R0, R0, 0x4, RZ ;  /* 0x0000000400007824 */ /* 0x002fe200078e00ff */
[----:B---3--:R-:W-:-:S04]  /*0140*/  SHF.R.S32.HI R9, RZ, 0x15, R63 ;  /* 0x00000015ff097819 */ /* 0x008fc8000001143f */
[----:B------:R-:W-:Y:S02]  /*0150*/  LOP3.LUT R0, R0, 0x1fc, RZ, 0xc0, !PT ;  /* 0x000001fc00007812 */ /* 0x000fe400078ec0ff */
[----:B------:R-:W-:-:S03]  /*0160*/  SGXT R9, R9, 0x1 ;  /* 0x000000010909781a */ /* 0x000fc60000000200 */
[----:B------:R-:W-:-:S05]  /*0170*/  IMAD R63, R63, 0x400, R0 ;  /* 0x000004003f3f7824 */ /* 0x000fca00078e0200 */
[----:B------:R-:W-:Y:S02]  /*0180*/  LEA.HI R0, R9, R63, RZ, 0x4 ;  /* 0x0000003f09007211 */ /* 0x000fe400078f20ff */
[----:B------:R-:W-:Y:S02]  /*0190*/  ISETP.GE.AND P1, PT, R63, 0x11800, PT ;  /* 0x000118003f00780c */ /* 0x000fe40003f26270 */
[----:B------:R-:W-:-:S05]  /*01a0*/  SHF.R.S32.HI R3, RZ, 0x4, R0 ;  /* 0x00000004ff037819 */ /* 0x000fca0000011400 */
[----:B------:R-:W-:-:S05]  /*01b0*/  IMAD.HI R2, R3, -0x15f15f15, R2 ;  /* 0xea0ea0eb03027827 */ /* 0x000fca00078e0202 */
[----:B------:R-:W-:-:S04]  /*01c0*/  SHF.R.U32.HI R5, RZ, 0x1f, R2 ;  /* 0x0000001fff057819 */ /* 0x000fc80000011602 */
[----:B------:R-:W-:-:S05]  /*01d0*/  LEA.HI.SX32 R5, R2, R5, 0x16 ;  /* 0x0000000502057211 */ /* 0x000fca00078fb2ff */
[----:B------:R-:W-:-:S04]  /*01e0*/  IMAD R51, R5, -0x460, R3 ;  /* 0xfffffba005337824 */ /* 0x000fc800078e0203 */
[----:B--2---:R-:W-:-:S04]  /*01f0*/  IMAD.WIDE R2, R51, 0x4, R6 ;  /* 0x0000000433027825 */ /* 0x004fc800078e0206 */
[----:B------:R-:W-:Y:S01]  /*0200*/  VIADD R5, R63, 0x200 ;  /* 0x000002003f057836 */ /* 0x000fe20000000000 */
[----:B------:R-:W2:Y:S04]  /*0210*/  @!P1 LDG.E.EL R10, desc[UR4][R2.64] ;  /* 0x00000004020a9981 */ /* 0x000ea8000c2e1900 */
[----:B------:R-:W3:Y:S01]  /*0220*/  @!P1 LDG.E.EL R12, desc[UR4][R2.64] ;  /* 0x00000004020c9981 */ /* 0x000ee2000c2e1900 */
[----:B------:R-:W-:-:S03]  /*0230*/  LEA.HI R9, R9, R5, RZ, 0x4 ;  /* 0x0000000509097211 */ /* 0x000fc600078f20ff */
[----:B------:R-:W5:Y:S01]  /*0240*/  @!P1 LDG.E.EL R13, desc[UR4][R2.64] ;  /* 0x00000004020d9981 */ /* 0x000f62000c2e1900 */
[----:B------:R-:W-:-:S03]  /*0250*/  SHF.R.S32.HI R9, RZ, 0x4, R9 ;  /* 0x00000004ff097819 */ /* 0x000fc60000011409 */
[----:B------:R1:W5:Y:S02]  /*0260*/  @!P1 LDG.E.EL R14, desc[UR4][R2.64] ;  /* 0x00000004020e9981 */ /* 0x000364000c2e1900 */
[----:B------:R-:W-:-:S05]  /*0270*/  IMAD.HI R4, R9, -0x15f15f15, R8 ;  /* 0xea0ea0eb09047827 */ /* 0x000fca00078e0208 */
[----:B------:R-:W-:Y:S02]  /*0280*/  SHF.R.U32.HI R11, RZ, 0x1f, R4 ;  /* 0x0000001fff0b7819 */ /* 0x000fe40000011604 */
[----:B------:R-:W-:Y:S02]  /*0290*/  ISETP.GE.AND P0, PT, R5, 0x11800, PT ;  /* 0x000118000500780c */ /* 0x000fe40003f06270 */
[----:B------:R-:W-:-:S05]  /*02a0*/  LEA.HI.SX32 R11, R4, R11, 0x16 ;  /* 0x0000000b040b7211 */ /* 0x000fca00078fb2ff */
[----:B------:R-:W-:Y:S02]  /*02b0*/  IMAD R37, R11, -0x460, R9 ;  /* 0xfffffba00b257824 */ /* 0x000fe400078e0209 */
[----:B------:R-:W-:Y:S02]  /*02c0*/  IMAD.MOV.U32 R11, RZ, RZ, RZ ;  /* 0x000000ffff0b7224 */ /* 0x000fe400078e00ff */
[----:B------:R-:W-:-:S05]  /*02d0*/  IMAD.WIDE R6, R37, 0x4, R6 ;  /* 0x0000000425067825 */ /* 0x000fca00078e0206 */
[----:B------:R-:W5:Y:S04]  /*02e0*/  @!P0 LDG.E.EL R11, desc[UR4][R6.64] ;  /* 0x00000004060b8981 */ /* 0x000f68000c2e1900 */
[----:B------:R-:W5:Y:S04]  /*02f0*/  @!P0 LDG.E.EL R15, desc[UR4][R6.64] ;  /* 0x00000004060f8981 */ /* 0x000f68000c2e1900 */
[----:B------:R-:W5:Y:S04]  /*0300*/  @!P0 LDG.E.EL R17, desc[UR4][R6.64] ;  /* 0x0000000406118981 */ /* 0x000f68000c2e1900 */
[----:B------:R4:W5:Y:S01]  /*0310*/  @!P0 LDG.E.EL R8, desc[UR4][R6.64] ;  /* 0x0000000406088981 */ /* 0x000962000c2e1900 */
[----:B------:R-:W-:-:S02]  /*0320*/  IMAD.MOV.U32 R4, RZ, RZ, RZ ;  /* 0x000000ffff047224 */ /* 0x000fc400078e00ff */
[----:B------:R-:W-:-:S04]  /*0330*/  IMAD.HI R55, R63, -0x15f15f15, R62 ;  /* 0xea0ea0eb3f377827 */ /* 0x000fc800078e023e */
[----:B------:R-:W-:Y:S01]  /*0340*/  IMAD.HI R4, R5, -0x15f15f15, R4 ;  /* 0xea0ea0eb05047827 */ /* 0x000fe200078e0204 */
[----:B-1----:R-:W-:Y:S02]  /*0350*/  SHF.R.U32.HI R2, RZ, 0x1f, R55 ;  /* 0x0000001fff027819 */ /* 0x002fe40000011637 */
[----:B------:R-:W-:Y:S02]  /*0360*/  LOP3.LUT R3, R0, 0xfffffff0, RZ, 0xc0, !PT ;  /* 0xfffffff000037812 */ /* 0x000fe400078ec0ff */
[----:B------:R-:W-:Y:S02]  /*0370*/  SHF.R.U32.HI R9, RZ, 0x1f, R4 ;  /* 0x0000001fff097819 */ /* 0x000fe40000011604 */
[----:B------:R-:W-:Y:S02]  /*0380*/  LEA.HI.SX32 R55, R55, R2, 0x12 ;  /* 0x0000000237377211 */ /* 0x000fe400078f92ff */
[----:B------:R-:W-:Y:S01]  /*0390*/  LEA.HI.SX32 R4, R4, R9, 0x12 ;  /* 0x0000000904047211 */ /* 0x000fe200078f92ff */
[----:B------:R-:W-:-:S02]  /*03a0*/  IMAD.IADD R3, R63, 0x1, -R3 ;  /* 0x000000013f037824 */ /* 0x000fc400078e0a03 */
[----:B------:R-:W-:Y:S02]  /*03b0*/  IMAD R0, R55, 0x4180, RZ ;  /* 0x0000418037007824 */ /* 0x000fe400078e02ff */
[----:B0---4-:R-:W-:Y:S02]  /*03c0*/  IMAD.SHL.U32 R6, R51, 0x10, RZ ;  /* 0x0000001033067824 */ /* 0x011fe400078e00ff */
[----:B------:R-:W-:Y:S02]  /*03d0*/  IMAD R2, R4, 0x4180, RZ ;  /* 0x0000418004027824 */ /* 0x000fe400078e02ff */
[----:B------:R-:W-:Y:S01]  /*03e0*/  IMAD.SHL.U32 R7, R37, 0x10, RZ ;  /* 0x0000001025077824 */ /* 0x000fe200078e00ff */
[--C-:B------:R-:W-:Y:S02]  /*03f0*/  SHF.R.S32.HI R16, RZ, 0x1f, R3.reuse ;  /* 0x0000001fff107819 */ /* 0x100fe40000011403 */
[----:B------:R-:W-:Y:S02]  /*0400*/  SHF.R.S32.HI R9, RZ, 0x1f, R0 ;  /* 0x0000001fff097819 */ /* 0x000fe40000011400 */
[----:B------:R-:W-:-:S02]  /*0410*/  IADD3 R59, P2, P3, R6, R0, R3 ;  /* 0x00000000063b7210 */ /* 0x000fc40007b5e003 */
[----:B------:R-:W-:Y:S02]  /*0420*/  SHF.R.S32.HI R58, RZ, 0x1f, R6 ;  /* 0x0000001fff3a7819 */ /* 0x000fe40000011406 */
[----:B------:R-:W-:Y:S02]  /*0430*/  IADD3 R18, P4, P5, R7, R2, R3 ;  /* 0x0000000207127210 */ /* 0x000fe40007d9e003 */
[----:B------:R-:W-:Y:S02]  /*0440*/  SHF.R.S32.HI R2, RZ, 0x1f, R2 ;  /* 0x0000001fff027819 */ /* 0x000fe40000011402 */
[----:B------:R-:W-:Y:S02]  /*0450*/  SHF.R.S32.HI R7, RZ, 0x1f, R7 ;  /* 0x0000001fff077819 */ /* 0x000fe40000011407 */
[--C-:B------:R-:W-:Y:S02]  /*0460*/  IADD3.X R58, R58, R9, R16.reuse, P2, P3 ;  /* 0x000000093a3a7210 */ /* 0x100fe400017e6410 */
[----:B------:R-:W-:Y:S01]  /*0470*/  IADD3.X R9, R7, R2, R16, P4, P5 ;  /* 0x0000000207097210 */ /* 0x000fe200027ea410 */
[----:B------:R-:W-:-:S02]  /*0480*/  VIADD R6, R37, 0xfffffbd0 ;  /* 0xfffffbd025067836 */ /* 0x000fc40000000000 */
[----:B------:R-:W-:Y:S02]  /*0490*/  VIADD R0, R37, 0xfffffc00 ;  /* 0xfffffc0025007836 */ /* 0x000fe40000000000 */
[----:B------:R-:W-:-:S03]  /*04a0*/  IMAD R3, R4, -0x4600, R5 ;  /* 0xffffba0004037824 */ /* 0x000fc600078e0205 */
[----:B------:R-:W-:Y:S01]  /*04b0*/  ISETP.LT.U32.AND P3, PT, R0, 0x30, !P0 ;  /* 0x000000300000780c */ /* 0x000fe20004761070 */
[----:B------:R-:W-:-:S04]  /*04c0*/  IMAD R25, R4, 0x4300, R3 ;  /* 0x0000430004197824 */ /* 0x000fc800078e0203 */
[----:B------:R-:W-:-:S08]  /*04d0*/  IMAD.WIDE R2, R25, 0x4, R64 ;  /* 0x0000000419027825 */ /* 0x000fd000078e0240 */
[----:B------:R-:W4:Y:S01]  /*04e0*/  @P3 LDG.E.128 R40, desc[UR4][R2.64] ;  /* 0x0000000402283981 */ /* 0x000f22000c1e1d00 */
[----:B------:R-:W-:Y:S02]  /*04f0*/  IMAD.MOV.U32 R16, RZ, RZ, RZ ;  /* 0x000000ffff107224 */ /* 0x000fe400078e00ff */
[----:B------:R-:W-:Y:S01]  /*0500*/  IMAD R54, R4, -0x180, R25 ;  /* 0xfffffe8004367824 */ /* 0x000fe200078e0219 */
[----:B------:R-:W-:Y:S02]  /*0510*/  CS2R R28, SRZ ;  /* 0x00000000001c7805 */ /* 0x000fe4000001ff00 */
[----:B------:R-:W-:Y:S02]  /*0520*/  CS2R R30, SRZ ;  /* 0x00000000001e7805 */ /* 0x000fe4000001ff00 */
[----:B------:R-:W-:Y:S02]  /*0530*/  CS2R R24, SRZ ;  /* 0x0000000000187805 */ /* 0x000fe4000001ff00 */
[----:B------:R-:W-:Y:S01]  /*0540*/  CS2R R26, SRZ ;  /* 0x00000000001a7805 */ /* 0x000fe2000001ff00 */
[----:B--2---:R-:W-:-:S04]  /*0550*/  FADD R10, R10, 0.0010000000474974513054 ;  /* 0x3a83126f0a0a7421 */ /* 0x004fc80000000000 */
[----:B------:R-:W0:Y:S01]  /*0560*/  MUFU.SQRT R20, R10 ;  /* 0x0000000a00147308 */ /* 0x000e220000002000 */
[----:B---3--:R-:W-:Y:S01]  /*0570*/  FADD R12, R12, 0.0010000000474974513054 ;  /* 0x3a83126f0c0c7421 */ /* 0x008fe20000000000 */
[----:B-----5:R-:W-:-:S06]  /*0580*/  FADD R13, R13, 0.0010000000474974513054 ;  /* 0x3a83126f0d0d7421 */ /* 0x020fcc0000000000 */
[----:B------:R-:W1:Y:S01]  /*0590*/  MUFU.SQRT R23, R12 ;  /* 0x0000000c00177308 */ /* 0x000e620000002000 */
[----:B------:R-:W-:Y:S01]  /*05a0*/  FADD R14, R14, 0.0010000000474974513054 ;  /* 0x3a83126f0e0e7421 */ /* 0x000fe20000000000 */
[----:B0-----:R-:W-:-:S06]  /*05b0*/  FSETP.GT.AND P6, PT, R20, 8.50705917302346158658e+37, PT ;  /* 0x7e8000001400780b */ /* 0x001fcc0003fc4000 */
[----:B------:R-:W0:Y:S01]  /*05c0*/  MUFU.SQRT R32, R13 ;  /* 0x0000000d00207308 */ /* 0x000e220000002000 */
[----:B------:R-:W-:Y:S02]  /*05d0*/  FSETP.GEU.AND P4, PT, R20, 1.175494350822287508e-38, PT ;  /* 0x008000001400780b */ /* 0x000fe40003f8e000 */
[----:B-1----:R-:W-:-:S05]  /*05e0*/  FSETP.GT.AND P2, PT, R23, 8.50705917302346158658e+37, PT ;  /* 0x7e8000001700780b */ /* 0x002fca0003f44000 */
[----:B------:R-:W1:Y:S01]  /*05f0*/  MUFU.SQRT R38, R14 ;  /* 0x0000000e00267308 */ /* 0x000e620000002000 */
[----:B------:R-:W-:Y:S02]  /*0600*/  FSETP.GEU.AND P5, PT, R23, 1.175494350822287508e-38, PT ;  /* 0x008000001700780b */ /* 0x000fe40003fae000 */
[C---:B------:R-:W-:Y:S01]  /*0610*/  FSEL R22, R35.reuse, 1, P6 ;  /* 0x3f80000023167808 */ /* 0x040fe20003000000 */
[----:B------:R-:W-:Y:S01]  /*0620*/  @P6 FMUL R20, R20, 0.25 ;  /* 0x3e80000014146820 */ /* 0x000fe20000400000 */
[----:B0-----:R-:W-:Y:S02]  /*0630*/  FSETP.GT.AND P6, PT, R32, 8.50705917302346158658e+37, PT ;  /* 0x7e8000002000780b */ /* 0x001fe40003fc4000 */
[----:B------:R-:W-:Y:S01]  /*0640*/  FSEL R21, R35, 1, P2 ;  /* 0x3f80000023157808 */ /* 0x000fe20001000000 */
[----:B------:R-:W-:Y:S01]  /*0650*/  FADD R11, R11, 0.0010000000474974513054 ;  /* 0x3a83126f0b0b7421 */ /* 0x000fe20000000000 */
[----:B------:R-:W-:-:S05]  /*0660*/  @P2 FMUL R23, R23, 0.25 ;  /* 0x3e80000017172820 */ /* 0x000fca0000400000 */
[----:B------:R-:W-:Y:S01]  /*0670*/  @!P5 FMUL R21, R21, 16777216 ;  /* 0x4b8000001515d820 */ /* 0x000fe20000400000 */
[----:B------:R-:W0:Y:S01]  /*0680*/  MUFU.SQRT R39, R11 ;  /* 0x0000000b00277308 */ /* 0x000e220000002000 */
[----:B------:R-:W-:Y:S01]  /*0690*/  @!P5 FMUL R23, R23, 16777216 ;  /* 0x4b8000001717d820 */ /* 0x000fe20000400000 */
[----:B-1----:R-:W-:Y:S01]  /*06a0*/  FSETP.GT.AND P2, PT, R38, 8.50705917302346158658e+37, PT ;  /* 0x7e8000002600780b */ /* 0x002fe20003f44000 */
[----:B------:R-:W-:Y:S01]  /*06b0*/  FADD R15, R15, 0.0010000000474974513054 ;  /* 0x3a83126f0f0f7421 */ /* 0x000fe20000000000 */
[C---:B------:R-:W-:Y:S01]  /*06c0*/  FSETP.GEU.AND P5, PT, R32.reuse, 1.175494350822287508e-38, PT ;  /* 0x008000002000780b */ /* 0x040fe20003fae000 */
[----:B------:R-:W-:Y:S01]  /*06d0*/  @P6 FMUL R32, R32, 0.25 ;  /* 0x3e80000020206820 */ /* 0x000fe20000400000 */
[----:B------:R-:W-:Y:S02]  /*06e0*/  FSEL R7, R35, 1, P6 ;  /* 0x3f80000023077808 */ /* 0x000fe40003000000 */
[----:B------:R-:W-:Y:S01]  /*06f0*/  FSETP.GEU.AND P6, PT, R38, 1.175494350822287508e-38, PT ;  /* 0x008000002600780b */ /* 0x000fe20003fce000 */
[----:B------:R-:W1:Y:S01]  /*0700*/  MUFU.SQRT R44, R15 ;  /* 0x0000000f002c7308 */ /* 0x000e620000002000 */
[----:B------:R-:W-:Y:S01]  /*0710*/  SHF.L.U64.HI R14, R18, 0x2, R9 ;  /* 0x00000002120e7819 */ /* 0x000fe20000010209 */
[----:B------:R-:W-:Y:S01]  /*0720*/  FADD R45, R17, 0.0010000000474974513054 ;  /* 0x3a83126f112d7421 */ /* 0x000fe20000000000 */
[----:B------:R-:W-:Y:S01]  /*0730*/  @!P4 FMUL R20, R20, 16777216 ;  /* 0x4b8000001414c820 */ /* 0x000fe20000400000 */
[----:B------:R-:W-:Y:S01]  /*0740*/  @!P4 FMUL R22, R22, 16777216 ;  /* 0x4b8000001616c820 */ /* 0x000fe20000400000 */
[----:B------:R-:W-:Y:S01]  /*0750*/  IMAD.SHL.U32 R9, R18, 0x4, RZ ;  /* 0x0000000412097824 */ /* 0x000fe200078e00ff */
[----:B------:R-:W-:Y:S01]  /*0760*/  ISETP.LT.U32.AND P4, PT, R6, 0x18, !P0 ;  /* 0x000000180600780c */ /* 0x000fe20004781070 */
[----:B------:R-:W-:Y:S01]  /*0770*/  @P2 FMUL R38, R38, 0.25 ;  /* 0x3e80000026262820 */ /* 0x000fe20000400000 */
[----:B------:R-:W-:Y:S01]  /*0780*/  FSEL R6, R35, 1, P2 ;  /* 0x3f80000023067808 */ /* 0x000fe20001000000 */
[----:B------:R-:W-:Y:S01]  /*0790*/  @!P5 FMUL R32, R32, 16777216 ;  /* 0x4b8000002020d820 */ /* 0x000fe20000400000 */
[----:B------:R-:W-:Y:S01]  /*07a0*/  @!P5 FMUL R7, R7, 16777216 ;  /* 0x4b8000000707d820 */ /* 0x000fe20000400000 */
[C---:B0-----:R-:W-:Y:S01]  /*07b0*/  FSETP.GT.AND P5, PT, R39.reuse, 8.50705917302346158658e+37, PT ;  /* 0x7e8000002700780b */ /* 0x041fe20003fa4000 */
[----:B------:R-:W0:Y:S01]  /*07c0*/  MUFU.SQRT R45, R45 ;  /* 0x0000002d002d7308 */ /* 0x000e220000002000 */
[----:B------:R-:W-:Y:S01]  /*07d0*/  IADD3 R10, P2, R9, UR6, RZ ;  /* 0x00000006090a7c10 */ /* 0x000fe2000ff5e0ff */
[----:B------:R-:W-:Y:S01]  /*07e0*/  @!P6 FMUL R38, R38, 16777216 ;  /* 0x4b8000002626e820 */ /* 0x000fe20000400000 */
[----:B------:R-:W-:Y:S01]  /*07f0*/  @!P6 FMUL R6, R6, 16777216 ;  /* 0x4b8000000606e820 */ /* 0x000fe20000400000 */
[----:B------:R-:W-:-:S02]  /*0800*/  FSETP.GEU.AND P6, PT, R39, 1.175494350822287508e-38, PT ;  /* 0x008000002700780b */ /* 0x000fc40003fce000 */
[----:B------:R-:W-:Y:S02]  /*0810*/  IADD3.X R11, R14, UR7, RZ, P2, !PT ;  /* 0x000000070e0b7c10 */ /* 0x000fe400097fe4ff */
[----:B-1----:R-:W-:Y:S01]  /*0820*/  FSETP.GT.AND P2, PT, R44, 8.50705917302346158658e+37, PT ;  /* 0x7e8000002c00780b */ /* 0x002fe20003f44000 */
[----:B------:R-:W-:Y:S01]  /*0830*/  FADD R46, R8, 0.0010000000474974513054 ;  /* 0x3a83126f082e7421 */ /* 0x000fe20000000000 */
[----:B------:R-:W-:Y:S02]  /*0840*/  FSEL R36, R35, 1, P5 ;  /* 0x3f80000023247808 */ /* 0x000fe40002800000 */
[----:B------:R-:W-:Y:S01]  /*0850*/  @P5 FMUL R39, R39, 0.25 ;  /* 0x3e80000027275820 */ /* 0x000fe20000400000 */
[----:B0-----:R-:W-:-:S04]  /*0860*/  FSETP.GT.AND P5, PT, R45, 8.50705917302346158658e+37, PT ;  /* 0x7e8000002d00780b */ /* 0x001fc80003fa4000 */
[----:B------:R-:W-:Y:S01]  /*0870*/  @!P6 FMUL R39, R39, 16777216 ;  /* 0x4b8000002727e820 */ /* 0x000fe20000400000 */
[----:B------:R-:W-:Y:S01]  /*0880*/  @!P6 FMUL R36, R36, 16777216 ;  /* 0x4b8000002424e820 */ /* 0x000fe20000400000 */
[C---:B------:R-:W-:Y:S01]  /*0890*/  FSETP.GEU.AND P6, PT, R44.reuse, 1.175494350822287508e-38, PT ;  /* 0x008000002c00780b */ /* 0x040fe20003fce000 */
[----:B------:R-:W0:Y:S01]  /*08a0*/  MUFU.SQRT R46, R46 ;  /* 0x0000002e002e7308 */ /* 0x000e220000002000 */
[----:B------:R-:W-:Y:S01]  /*08b0*/  @P2 FMUL R44, R44, 0.25 ;  /* 0x3e8000002c2c2820 */ /* 0x000fe20000400000 */
[----:B------:R-:W-:Y:S02]  /*08c0*/  FSEL R33, R35, 1, P2 ;  /* 0x3f80000023217808 */ /* 0x000fe40001000000 */
[----:B------:R-:W-:Y:S02]  /*08d0*/  FSETP.GEU.AND P2, PT, R45, 1.175494350822287508e-38, PT ;  /* 0x008000002d00780b */ /* 0x000fe40003f4e000 */
[----:B------:R-:W-:Y:S01]  /*08e0*/  FSEL R34, R35, 1, P5 ;  /* 0x3f80000023227808 */ /* 0x000fe20002800000 */
[----:B------:R-:W-:-:S05]  /*08f0*/  @P5 FMUL R45, R45, 0.25 ;  /* 0x3e8000002d2d5820 */ /* 0x000fca0000400000 */
[----:B------:R-:W-:Y:S01]  /*0900*/  @!P6 FMUL R44, R44, 16777216 ;  /* 0x4b8000002c2ce820 */ /* 0x000fe20000400000 */
[----:B------:R-:W-:Y:S01]  /*0910*/  @!P6 FMUL R33, R33, 16777216 ;  /* 0x4b8000002121e820 */ /* 0x000fe20000400000 */
[----:B------:R-:W-:-:S03]  /*0920*/  IADD3 R8, P6, R9, UR8, RZ ;  /* 0x0000000809087c10 */ /* 0x000fc6000ffde0ff */
[----:B------:R-:W-:Y:S01]  /*0930*/  @!P2 FMUL R45, R45, 16777216 ;  /* 0x4b8000002d2da820 */ /* 0x000fe20000400000 */
[----:B------:R-:W-:Y:S01]  /*0940*/  @!P2 FMUL R34, R34, 16777216 ;  /* 0x4b8000002222a820 */ /* 0x000fe20000400000 */
[C---:B0-----:R-:W-:Y:S01]  /*0950*/  FSETP.GT.AND P2, PT, R46.reuse, 8.50705917302346158658e+37, PT ;  /* 0x7e8000002e00780b */ /* 0x041fe20003f44000 */
[----:B------:R-:W-:Y:S01]  /*0960*/  IMAD.MOV.U32 R17, RZ, RZ, RZ ;  /* 0x000000ffff117224 */ /* 0x000fe200078e00ff */
[----:B------:R-:W-:Y:S02]  /*0970*/  CS2R R18, SRZ ;  /* 0x0000000000127805 */ /* 0x000fe4000001ff00 */
[----:B------:R-:W-:Y:S02]  /*0980*/  IADD3.X R9, R14, UR9, RZ, P6, !PT ;  /* 0x000000090e097c10 */ /* 0x000fe4000b7fe4ff */
[----:B------:R-:W-:Y:S02]  /*0990*/  FSETP.GEU.AND P6, PT, R46, 1.175494350822287508e-38, PT ;  /* 0x008000002e00780b */ /* 0x000fe40003fce000 */
[----:B------:R0:W2:Y:S01]  /*09a0*/  @P4 LDG.E.128 R16, desc[UR4][R10.64+-0xc00] ;  /* 0xfff400040a104981 */ /* 0x0000a2000c1e1d00 */
[----:B------:R-:W-:-:S02]  /*09b0*/  ISETP.GT.AND P5, PT, R37, 0x447, !P0 ;  /* 0x000004472500780c */ /* 0x000fc400047a4270 */
[----:B------:R-:W-:Y:S02]  /*09c0*/  FSEL R35, R35, 1, P2 ;  /* 0x3f80000023237808 */ /* 0x000fe40001000000 */
[----:B------:R-:W-:Y:S01]  /*09d0*/  @P2 FMUL R46, R46, 0.25 ;  /* 0x3e8000002e2e2820 */ /* 0x000fe20000400000 */
[----:B------:R-:W-:Y:S02]  /*09e0*/  ISETP.GE.AND P2, PT, R37, 0x400, PT ;  /* 0x000004002500780c */ /* 0x000fe40003f46270 */
[----:B------:R-:W-:Y:S02]  /*09f0*/  CS2R R12, SRZ ;  /* 0x00000000000c7805 */ /* 0x000fe4000001ff00 */
[----:B------:R-:W-:Y:S01]  /*0a00*/  CS2R R14, SRZ ;  /* 0x00000000000e7805 */ /* 0x000fe2000001ff00 */
[----:B------:R-:W-:Y:S01]  /*0a10*/  @!P6 FMUL R46, R46, 16777216 ;  /* 0x4b8000002e2ee820 */ /* 0x000fe20000400000 */
[----:B------:R-:W-:Y:S01]  /*0a20*/  @!P6 FMUL R35, R35, 16777216 ;  /* 0x4b8000002323e820 */ /* 0x000fe20000400000 */
[----:B------:R-:W-:Y:S01]  /*0a30*/  ISETP.LT.AND P6, PT, R5, 0x11800, !P2 ;  /* 0x000118000500780c */ /* 0x000fe200057c1270 */
[----:B------:R-:W-:-:S02]  /*0a40*/  IMAD.WIDE R4, R54, 0x4, R56 ;  /* 0x0000000436047825 */ /* 0x000fc400078e0238 */
[----:B------:R1:W3:Y:S01]  /*0a50*/  @P5 LDG.E.128 R12, desc[UR4][R8.64+-0x1200] ;  /* 0xffee0004080c5981 */ /* 0x0002e2000c1e1d00 */
[----:B0-----:R-:W0:Y:S09]  /*0a60*/  LDC.64 R10, c[0x0][0x228] ;  /* 0x00008a00ff0a7b82 */ /* 0x001e320000000a00 */
[----:B------:R-:W5:Y:S04]  /*0a70*/  @P6 LDG.E.128 R28, desc[UR4][R4.64] ;  /* 0x00000004041c6981 */ /* 0x000f68000c1e1d00 */
[----:B------:R4:W5:Y:S01]  /*0a80*/  @P6 LDG.E.128 R24, desc[UR4][R2.64] ;  /* 0x0000000402186981 */ /* 0x000962000c1e1d00 */
[----:B-1----:R-:W1:Y:S08]  /*0a90*/  MUFU.RCP R9, R20 ;  /* 0x0000001400097308 */ /* 0x002e700000001000 */
[----:B------:R1:W1:Y:S01]  /*0aa0*/  MUFU.RCP R8, R23 ;  /* 0x0000001700087308 */ /* 0x0002620000001000 */
[----:B----4-:R-:W-:-:S02]  /*0ab0*/  SEL R40, R40, RZ, P3 ;  /* 0x000000ff28287207 */ /* 0x010fc40001800000 */
[----:B------:R-:W-:Y:S02]  /*0ac0*/  SEL R41, R41, RZ, P3 ;  /* 0x000000ff29297207 */ /* 0x000fe40001800000 */
[----:B------:R-:W-:Y:S02]  /*0ad0*/  SEL R61, R42, RZ, P3 ;  /* 0x000000ff2a3d7207 */ /* 0x000fe40001800000 */
[----:B------:R-:W-:Y:S02]  /*0ae0*/  SEL R60, R43, RZ, P3 ;  /* 0x000000ff2b3c7207 */ /* 0x000fe40001800000 */
[----:B------:R-:W-:Y:S01]  /*0af0*/  ISETP.GE.U32.AND P3, PT, R0, 0x48, PT ;  /* 0x000000480000780c */ /* 0x000fe20003f66070 */
[----:B-1----:R-:W-:Y:S01]  /*0b00*/  FMUL R0, R9, R22 ;  /* 0x0000001609007220 */ /* 0x002fe20000400000 */
[----:B------:R-:W1:Y:S01]  /*0b10*/  MUFU.RCP R32, R32 ;  /* 0x0000002000207308 */ /* 0x000e620000001000 */
[----:B------:R-:W4:Y:S01]  /*0b20*/  LDC.64 R22, c[0x0][0x238] ;  /* 0x00008e00ff167b82 */ /* 0x000f220000000a00 */
[----:B------:R-:W-:-:S06]  /*0b30*/  FMUL R2, R8, R21 ;  /* 0x0000001508027220 */ /* 0x000fcc0000400000 */
[----:B------:R-:W0:Y:S01]  /*0b40*/  MUFU.RCP R47, R38 ;  /* 0x00000026002f7308 */ /* 0x000e220000001000 */
[----:B------:R-:W2:Y:S07]  /*0b50*/  LDC.64 R20, c[0x0][0x240] ;  /* 0x00009000ff147b82 */ /* 0x000eae0000000a00 */
[----:B------:R-:W0:Y:S08]  /*0b60*/  MUFU.RCP R44, R44 ;  /* 0x0000002c002c7308 */ /* 0x000e300000001000 */
[----:B------:R-:W4:Y:S01]  /*0b70*/  MUFU.RCP R45, R45 ;  /* 0x0000002d002d7308 */ /* 0x000f220000001000 */
[----:B-1----:R-:W-:-:S07]  /*0b80*/  FMUL R3, R32, R7 ;  /* 0x0000000720037220 */ /* 0x002fce0000400000 */
[----:B------:R-:W1:Y:S01]  /*0b90*/  MUFU.RCP R39, R39 ;  /* 0x0000002700277308 */ /* 0x000e620000001000 */
[----:B0-----:R-:W-:Y:S01]  /*0ba0*/  FMUL R4, R47, R6 ;  /* 0x000000062f047220 */ /* 0x001fe20000400000 */
[----:B------:R-:W-:Y:S01]  /*0bb0*/  IMAD.MOV.U32 R5, RZ, RZ, RZ ;  /* 0x000000ffff057224 */ /* 0x000fe200078e00ff */
[----:B------:R-:W-:Y:S02]  /*0bc0*/  CS2R R6, SRZ ;  /* 0x0000000000067805 */ /* 0x000fe4000001ff00 */
[----:B------:R-:W-:Y:S01]  /*0bd0*/  CS2R R8, SRZ ;  /* 0x0000000000087805 */ /* 0x000fe2000001ff00 */
[----:B------:R-:W-:-:S04]  /*0be0*/  IMAD.WIDE R42, R51, 0x4, R10 ;  /* 0x00000004332a7825 */ /* 0x000fc800078e020a */
[----:B------:R-:W-:Y:S01]  /*0bf0*/  FMUL R33, R44, R33 ;  /* 0x000000212c217220 */ /* 0x000fe20000400000 */
[----:B----4-:R-:W-:Y:S01]  /*0c00*/  FMUL R34, R45, R34 ;  /* 0x000000222d227220 */ /* 0x010fe20000400000 */
[----:B------:R-:W0:Y:S01]  /*0c10*/  MUFU.RCP R46, R46 ;  /* 0x0000002e002e7308 */ /* 0x000e220000001000 */
[----:B------:R-:W-:Y:S01]  /*0c20*/  IMAD.WIDE R44, R37, 0x4, R10 ;  /* 0x00000004252c7825 */ /* 0x000fe200078e020a */
[----:B------:R-:W4:Y:S01]  /*0c30*/  @!P1 LDG.E.EL R5, desc[UR4][R42.64] ;  /* 0x000000042a059981 */ /* 0x000f22000c2e1900 */
[----:B------:R-:W-:Y:S02]  /*0c40*/  CS2R R10, SRZ ;  /* 0x00000000000a7805 */ /* 0x000fe4000001ff00 */
[----:B------:R-:W-:Y:S01]  /*0c50*/  IMAD.MOV.U32 R32, RZ, RZ, RZ ;  /* 0x000000ffff207224 */ /* 0x000fe200078e00ff */
[----:B------:R-:W4:Y:S01]  /*0c60*/  @!P1 LDG.E.EL R6, desc[UR4][R42.64] ;  /* 0x000000042a069981 */ /* 0x000f22000c2e1900 */
[----:B-1----:R-:W-:Y:S01]  /*0c70*/  FMUL R36, R39, R36 ;  /* 0x0000002427247220 */ /* 0x002fe20000400000 */
[----:B------:R-:W-:-:S02]  /*0c80*/  IMAD.WIDE R38, R51, 0x4, R22 ;  /* 0x0000000433267825 */ /* 0x000fc400078e0216 */
[----:B------:R-:W4:Y:S04]  /*0c90*/  @!P1 LDG.E.EL R7, desc[UR4][R42.64] ;  /* 0x000000042a079981 */ /* 0x000f28000c2e1900 */
[----:B------:R-:W4:Y:S01]  /*0ca0*/  @!P1 LDG.E.EL R8, desc[UR4][R42.64] ;  /* 0x000000042a089981 */ /* 0x000f22000c2e1900 */
[----:B------:R-:W-:-:S03]  /*0cb0*/  IMAD.WIDE R22, R37, 0x4, R22 ;  /* 0x0000000425167825 */ /* 0x000fc600078e0216 */
[----:B------:R-:W4:Y:S04]  /*0cc0*/  @!P1 LDG.E.EL R9, desc[UR4][R38.64] ;  /* 0x0000000426099981 */ /* 0x000f28000c2e1900 */
[----:B------:R-:W4:Y:S04]  /*0cd0*/  @!P1 LDG.E.EL R10, desc[UR4][R38.64] ;  /* 0x00000004260a9981 */ /* 0x000f28000c2e1900 */
[----:B------:R-:W4:Y:S04]  /*0ce0*/  @!P1 LDG.E.EL R11, desc[UR4][R38.64] ;  /* 0x00000004260b9981 */ /* 0x000f28000c2e1900 */
[----:B------:R1:W4:Y:S01]  /*0cf0*/  @!P1 LDG.E.EL R32, desc[UR4][R38.64] ;  /* 0x0000000426209981 */ /* 0x000322000c2e1900 */
[----:B0-----:R-:W-:Y:S01]  /*0d00*/  FMUL R35, R46, R35 ;  /* 0x000000232e237220 */ /* 0x001fe20000400000 */
[----:B------:R-:W-:Y:S01]  /*0d10*/  CS2R R48, SRZ ;  /* 0x0000000000307805 */ /* 0x000fe2000001ff00 */
[----:B------:R-:W-:Y:S01]  /*0d20*/  IMAD.MOV.U32 R50, RZ, RZ, RZ ;  /* 0x000000ffff327224 */ /* 0x000fe200078e00ff */
[----:B-1----:R-:W-:-:S02]  /*0d30*/  CS2R R38, SRZ ;  /* 0x0000000000267805 */ /* 0x002fc4000001ff00 */
[----:B------:R-:W-:Y:S02]  /*0d40*/  CS2R R46, SRZ ;  /* 0x00000000002e7805 */ /* 0x000fe4000001ff00 */
[----:B------:R-:W-:Y:S01]  /*0d50*/  CS2R R52, SRZ ;  /* 0x0000000000347805 */ /* 0x000fe2000001ff00 */
[----:B------:R-:W4:Y:S04]  /*0d60*/  @!P0 LDG.E.EL R49, desc[UR4][R44.64] ;  /* 0x000000042c318981 */ /* 0x000f28000c2e1900 */
[----:B------:R-:W4:Y:S04]  /*0d70*/  @!P0 LDG.E.EL R50, desc[UR4][R44.64] ;  /* 0x000000042c328981 */ /* 0x000f28000c2e1900 */
[----:B------:R-:W4:Y:S04]  /*0d80*/  @!P0 LDG.E.EL R47, desc[UR4][R44.64] ;  /* 0x000000042c2f8981 */ /* 0x000f28000c2e1900 */
[----:B------:R0:W4:Y:S04]  /*0d90*/  @!P0 LDG.E.EL R48, desc[UR4][R44.64] ;  /* 0x000000042c308981 */ /* 0x000128000c2e1900 */
[----:B------:R-:W4:Y:S04]  /*0da0*/  @!P0 LDG.E.EL R53, desc[UR4][R22.64] ;  /* 0x0000000416358981 */ /* 0x000f28000c2e1900 */
[----:B------:R-:W4:Y:S01]  /*0db0*/  @!P0 LDG.E.EL R46, desc[UR4][R22.64] ;  /* 0x00000004162e8981 */ /* 0x000f22000c2e1900 */
[----:B0-----:R-:W-:-:S06]  /*0dc0*/  CS2R R44, SRZ ;  /* 0x00000000002c7805 */ /* 0x001fcc000001ff00 */
[----:B------:R-:W4:Y:S04]  /*0dd0*/  @!P0 LDG.E.EL R45, desc[UR4][R22.64] ;  /* 0x00000004162d8981 */ /* 0x000f28000c2e1900 */
[----:B------:R0:W4:Y:S02]  /*0de0*/  @!P0 LDG.E.EL R44, desc[UR4][R22.64] ;  /* 0x00000004162c8981 */ /* 0x000124000c2e1900 */
[----:B0-----:R-:W-:Y:S02]  /*0df0*/  CS2R R22, SRZ ;  /* 0x0000000000167805 */ /* 0x001fe4000001ff00 */
[----:B--2---:R-:W-:Y:S02]  /*0e00*/  SEL R43, R16, RZ, P4 ;  /* 0x000000ff102b7207 */ /* 0x004fe40002000000 */
[----:B------:R-:W-:-:S02]  /*0e10*/  SEL R62, R17, RZ, P4 ;  /* 0x000000ff113e7207 */ /* 0x000fc40002000000 */
[----:B------:R-:W-:Y:S02]  /*0e20*/  SEL R18, R18, RZ, P4 ;  /* 0x000000ff12127207 */ /* 0x000fe40002000000 */
[----:B------:R-:W-:Y:S02]  /*0e30*/  SEL R19, R19, RZ, P4 ;  /* 0x000000ff13137207 */ /* 0x000fe40002000000 */
[C---:B------:R-:W-:Y:S01]  /*0e40*/  ISETP.GE.AND P4, PT, R37.reuse, 0x430, PT ;  /* 0x000004302500780c */ /* 0x040fe20003f86270 */
[----:B------:R-:W-:-:S03]  /*0e50*/  IMAD.WIDE R16, R37, 0x4, R20 ;  /* 0x0000000425107825 */ /* 0x000fc600078e0214 */
[----:B------:R-:W-:Y:S02]  /*0e60*/  SEL R60, R60, R19, !P4 ;  /* 0x000000133c3c7207 */ /* 0x000fe40006000000 */
[----:B------:R-:W-:Y:S02]  /*0e70*/  SEL R61, R61, R18, !P4 ;  /* 0x000000123d3d7207 */ /* 0x000fe40006000000 */
[----:B------:R-:W-:Y:S02]  /*0e80*/  SEL R62, R41, R62, !P4 ;  /* 0x0000003e293e7207 */ /* 0x000fe40006000000 */
[----:B------:R-:W-:Y:S02]  /*0e90*/  SEL R66, R40, R43, !P4 ;  /* 0x0000002b28427207 */ /* 0x000fe40006000000 */
[----:B------:R-:W-:Y:S02]  /*0ea0*/  CS2R R42, SRZ ;  /* 0x00000000002a7805 */ /* 0x000fe4000001ff00 */
[----:B------:R-:W-:Y:S01]  /*0eb0*/  ISETP.GE.AND P4, PT, R37, 0x448, PT ;  /* 0x000004482500780c */ /* 0x000fe20003f86270 */
[----:B------:R-:W-:Y:S01]  /*0ec0*/  IMAD.MOV.U32 R37, RZ, RZ, RZ ;  /* 0x000000ffff257224 */ /* 0x000fe200078e00ff */
[----:B---3--:R-:W-:Y:S01]  /*0ed0*/  SEL R12, R12, RZ, P5 ;  /* 0x000000ff0c0c7207 */ /* 0x008fe20002800000 */
[----:B------:R-:W-:Y:S01]  /*0ee0*/  IMAD.WIDE R18, R51, 0x4, R20 ;  /* 0x0000000433127825 */ /* 0x000fe200078e0214 */
[----:B------:R-:W-:-:S02]  /*0ef0*/  CS2R R40, SRZ ;  /* 0x0000000000287805 */ /* 0x000fc4000001ff00 */
[----:B------:R-:W-:Y:S01]  /*0f00*/  SEL R13, R13, RZ, P5 ;  /* 0x000000ff0d0d7207 */ /* 0x000fe20002800000 */
[----:B------:R-:W2:Y:S01]  /*0f10*/  @!P0 LDG.E.EL R52, desc[UR4][R16.64] ;  /* 0x0000000410348981 */ /* 0x000ea2000c2e1900 */
[----:B------:R-:W-:-:S03]  /*0f20*/  SEL R14, R14, RZ, P5 ;  /* 0x000000ff0e0e7207 */ /* 0x000fc60002800000 */
[----:B------:R-:W3:Y:S01]  /*0f30*/  @!P1 LDG.E.EL R42, desc[UR4][R18.64] ;  /* 0x00000004122a9981 */ /* 0x000ee2000c2e1900 */
[----:B------:R-:W-:-:S03]  /*0f40*/  SEL R15, R15, RZ, P5 ;  /* 0x000000ff0f0f7207 */ /* 0x000fc60002800000 */
[----:B------:R-:W2:Y:S04]  /*0f50*/  @!P1 LDG.E.EL R43, desc[UR4][R18.64] ;  /* 0x00000004122b9981 */ /* 0x000ea8000c2e1900 */
[----:B------:R-:W2:Y:S04]  /*0f60*/  @!P1 LDG.E.EL R38, desc[UR4][R18.64] ;  /* 0x0000000412269981 */ /* 0x000ea8000c2e1900 */
[----:B------:R0:W2:Y:S01]  /*0f70*/  @!P1 LDG.E.EL R37, desc[UR4][R18.64] ;  /* 0x0000000412259981 */ /* 0x0000a2000c2e1900 */
[----:B------:R-:W-:Y:S02]  /*0f80*/  ISETP.GE.AND P5, PT, R51, 0x400, PT ;  /* 0x000004003300780c */ /* 0x000fe40003fa6270 */
[----:B------:R-:W-:Y:S01]  /*0f90*/  @!P4 FSEL R12, R66, RZ, !P3 ;  /* 0x000000ff420cc208 */ /* 0x000fe20005800000 */
[----:B------:R-:W2:Y:S01]  /*0fa0*/  @!P0 LDG.E.EL R39, desc[UR4][R16.64] ;  /* 0x0000000410278981 */ /* 0x000ea2000c2e1900 */
[----:B-----5:R-:W-:-:S03]  /*0fb0*/  SEL R27, R27, RZ, P6 ;  /* 0x000000ff1b1b7207 */ /* 0x020fc60003000000 */
[----:B------:R-:W5:Y:S01]  /*0fc0*/  @!P0 LDG.E.EL R40, desc[UR4][R16.64] ;  /* 0x0000000410288981 */ /* 0x000f62000c2e1900 */
[C---:B0-----:R-:W-:Y:S01]  /*0fd0*/  IMAD R18, R55.reuse, -0x4600, R63 ;  /* 0xffffba0037127824 */ /* 0x041fe200078e023f */
[----:B------:R-:W-:Y:S02]  /*0fe0*/  @!P4 FSEL R13, R62, RZ, !P3 ;  /* 0x000000ff3e0dc208 */ /* 0x000fe40005800000 */
[----:B------:R0:W2:Y:S01]  /*0ff0*/  @!P0 LDG.E.EL R41, desc[UR4][R16.64] ;  /* 0x0000000410298981 */ /* 0x0000a2000c2e1900 */
[----:B------:R-:W-:Y:S01]  /*1000*/  IMAD R18, R55, 0x4300, R18 ;  /* 0x0000430037127824 */ /* 0x000fe200078e0212 */
[----:B------:R-:W-:Y:S02]  /*1010*/  @!P4 FSEL R14, R61, RZ, !P3 ;  /* 0x000000ff3d0ec208 */ /* 0x000fe40005800000 */
[----:B------:R-:W-:Y:S01]  /*1020*/  @!P4 FSEL R15, R60, RZ, !P3 ;  /* 0x000000ff3c0fc208 */ /* 0x000fe20005800000 */
[----:B------:R-:W-:Y:S01]  /*1030*/  IMAD R55, R55, -0x180, R18 ;  /* 0xfffffe8037377824 */ /* 0x000fe200078e0212 */
[----:B------:R-:W-:-:S02]  /*1040*/  ISETP.LT.AND P3, PT, R63, 0x11800, !P5 ;  /* 0x000118003f00780c */ /* 0x000fc40006f61270 */
[----:B0-----:R-:W-:Y:S01]  /*1050*/  SEL R16, R31, RZ, P6 ;  /* 0x000000ff1f107207 */ /* 0x001fe20003000000 */
[----:B------:R-:W-:Y:S01]  /*1060*/  IMAD.WIDE R60, R55, 0x4, R56 ;  /* 0x00000004373c7825 */ /* 0x000fe200078e0238 */
[----:B------:R-:W-:-:S03]  /*1070*/  CS2R R20, SRZ ;  /* 0x0000000000147805 */ /* 0x000fc6000001ff00 */
[----:B------:R-:W-:-:S04]  /*1080*/  IMAD.WIDE R64, R18, 0x4, R64 ;  /* 0x0000000412407825 */ /* 0x000fc800078e0240 */
[----:B------:R-:W-:Y:S01]  /*1090*/  FADD R57, R27, R16 ;  /* 0x000000101b397221 */ /* 0x000fe20000000000 */
[----:B------:R-:W-:Y:S01]  /*10a0*/  CS2R R18, SRZ ;  /* 0x0000000000127805 */ /* 0x000fe2000001ff00 */
[----:B------:R-:W-:Y:S01]  /*10b0*/  IMAD.MOV.U32 R16, RZ, RZ, RZ ;  /* 0x000000ffff107224 */ /* 0x000fe200078e00ff */
[----:B------:R0:W2:Y:S01]  /*10c0*/  @P3 LDG.E.128 R20, desc[UR4][R60.64] ;  /* 0x000000043c143981 */ /* 0x0000a2000c1e1d00 */
[----:B------:R-:W-:-:S06]  /*10d0*/  IMAD.MOV.U32 R17, RZ, RZ, RZ ;  /* 0x000000ffff117224 */ /* 0x000fcc00078e00ff */
[----:B------:R-:W3:Y:S01]  /*10e0*/  @P3 LDG.E.128 R16, desc[UR4][R64.64] ;  /* 0x0000000440103981 */ /* 0x000ee2000c1e1d00 */
[----:B------:R-:W-:Y:S02]  /*10f0*/  SEL R31, R30, RZ, P6 ;  /* 0x000000ff1e1f7207 */ /* 0x000fe40003000000 */
[----:B------:R-:W-:Y:S01]  /*1100*/  SEL R26, R26, RZ, P6 ;  /* 0x000000ff1a1a7207 */ /* 0x000fe20003000000 */
[----:B0-----:R-:W-:Y:S01]  /*1110*/  VIADD R61, R51, 0xfffffc00 ;  /* 0xfffffc00333d7836 */ /* 0x001fe20000000000 */
[----:B------:R-:W-:Y:S02]  /*1120*/  SEL R27, R28, RZ, P6 ;  /* 0x000000ff1c1b7207 */ /* 0x000fe40003000000 */
[----:B------:R-:W-:Y:S01]  /*1130*/  SEL R28, R29, RZ, P6 ;  /* 0x000000ff1d1c7207 */ /* 0x000fe20003000000 */
[----:B------:R-:W-:Y:S01]  /*1140*/  FADD R56, R26, R31 ;  /* 0x0000001f1a387221 */ /* 0x000fe20000000000 */
[----:B------:R-:W-:Y:S02]  /*1150*/  ISETP.LT.U32.AND P4, PT, R61, 0x30, !P1 ;  /* 0x000000303d00780c */ /* 0x000fe40004f81070 */
[----:B------:R-:W-:-:S02]  /*1160*/  SEL R25, R25, RZ, P6 ;  /* 0x000000ff19197207 */ /* 0x000fc40003000000 */
[----:B------:R-:W-:-:S03]  /*1170*/  SEL R24, R24, RZ, P6 ;  /* 0x000000ff18187207 */ /* 0x000fc60003000000 */
[----:B------:R-:W-:Y:S01]  /*1180*/  FADD R60, R25, R28 ;  /* 0x0000001c193c7221 */ /* 0x000fe20000000000 */
[----:B--2---:R-:W-:Y:S01]  /*1190*/  SEL R26, R23, RZ, P3 ;  /* 0x000000ff171a7207 */ /* 0x004fe20001800000 */
[----:B------:R-:W-:Y:S01]  /*11a0*/  FADD R23, R24, R27 ;  /* 0x0000001b18177221 */ /* 0x000fe20000000000 */
[----:B---3--:R-:W-:Y:S02]  /*11b0*/  SEL R19, R19, RZ, P3 ;  /* 0x000000ff13137207 */ /* 0x008fe40001800000 */
[----:B------:R-:W-:-:S03]  /*11c0*/  CS2R R24, SRZ ;  /* 0x0000000000187805 */ /* 0x000fc6000001ff00 */
[----:B------:R-:W-:Y:S01]  /*11d0*/  FADD R19, R19, R26 ;  /* 0x0000001a13137221 */ /* 0x000fe20000000000 */
[----:B------:R-:W-:-:S06]  /*11e0*/  CS2R R26, SRZ ;  /* 0x00000000001a7805 */ /* 0x000fcc000001ff00 */
[----:B------:R-:W2:Y:S01]  /*11f0*/  @P4 LDG.E.128 R24, desc[UR4][R64.64] ;  /* 0x0000000440184981 */ /* 0x000ea2000c1e1d00 */
[C---:B------:R-:W-:Y:S01]  /*1200*/  IMAD.SHL.U32 R68, R59.reuse, 0x4, RZ ;  /* 0x000000043b447824 */ /* 0x040fe200078e00ff */
[----:B------:R-:W-:Y:S02]  /*1210*/  SHF.L.U64.HI R28, R59, 0x2, R58 ;  /* 0x000000023b1c7819 */ /* 0x000fe4000001023a */
[----:B--2---:R-:W-:Y:S01]  /*1220*/  SEL R58, R24, RZ, P4 ;  /* 0x000000ff183a7207 */ /* 0x004fe20002000000 */
[----:B------:R-:W-:Y:S01]  /*1230*/  VIADD R24, R51, 0xfffffbd0 ;  /* 0xfffffbd033187836 */ /* 0x000fe20000000000 */
[----:B------:R-:W-:Y:S02]  /*1240*/  SEL R59, R25, RZ, P4 ;  /* 0x000000ff193b7207 */ /* 0x000fe40002000000 */
[----:B------:R-:W-:Y:S02]  /*1250*/  SEL R62, R26, RZ, P4 ;  /* 0x000000ff1a3e7207 */ /* 0x000fe40002000000 */
[----:B------:R-:W-:-:S02]  /*1260*/  SEL R29, R27, RZ, P4 ;  /* 0x000000ff1b1d7207 */ /* 0x000fc40002000000 */
[----:B------:R-:W-:-:S04]  /*1270*/  IADD3 R30, P4, R68, UR6, RZ ;  /* 0x00000006441e7c10 */ /* 0x000fc8000ff9e0ff */
[----:B------:R-:W-:Y:S02]  /*1280*/  IADD3.X R31, R28, UR7, RZ, P4, !PT ;  /* 0x000000071c1f7c10 */ /* 0x000fe4000a7fe4ff */
[----:B------:R-:W-:Y:S02]  /*1290*/  ISETP.LT.U32.AND P4, PT, R24, 0x18, !P1 ;  /* 0x000000181800780c */ /* 0x000fe40004f81070 */
[----:B------:R-:W-:Y:S02]  /*12a0*/  CS2R R24, SRZ ;  /* 0x0000000000187805 */ /* 0x000fe4000001ff00 */
[----:B------:R-:W-:-:S09]  /*12b0*/  CS2R R26, SRZ ;  /* 0x00000000001a7805 */ /* 0x000fd2000001ff00 */
[----:B------:R0:W2:Y:S02]  /*12c0*/  @P4 LDG.E.128 R24, desc[UR4][R30.64+-0xc00] ;  /* 0xfff400041e184981 */ /* 0x0000a4000c1e1d00 */
[----:B0-----:R-:W-:Y:S02]  /*12d0*/  CS2R R30, SRZ ;  /* 0x00000000001e7805 */ /* 0x001fe4000001ff00 */
[----:B--2---:R-:W-:Y:S02]  /*12e0*/  SEL R65, R24, RZ, P4 ;  /* 0x000000ff18417207 */ /* 0x004fe40002000000 */
[----:B------:R-:W-:Y:S02]  /*12f0*/  SEL R24, R25, RZ, P4 ;  /* 0x000000ff19187207 */ /* 0x000fe40002000000 */
[----:B------:R-:W-:Y:S02]  /*1300*/  SEL R25, R26, RZ, P4 ;  /* 0x000000ff1a197207 */ /* 0x000fe40002000000 */
[----:B------:R-:W-:-:S02]  /*1310*/  SEL R64, R27, RZ, P4 ;  /* 0x000000ff1b407207 */ /* 0x000fc40002000000 */
[----:B------:R-:W-:-:S04]  /*1320*/  ISETP.GE.AND P4, PT, R51, 0x430, PT ;  /* 0x000004303300780c */ /* 0x000fc80003f86270 */
[----:B------:R-:W-:Y:S02]  /*1330*/  SEL R64, R29, R64, !P4 ;  /* 0x000000401d407207 */ /* 0x000fe40006000000 */
[----:B------:R-:W-:Y:S02]  /*1340*/  SEL R62, R62, R25, !P4 ;  /* 0x000000193e3e7207 */ /* 0x000fe40006000000 */
[----:B------:R-:W-:Y:S02]  /*1350*/  SEL R59, R59, R24, !P4 ;  /* 0x000000183b3b7207 */ /* 0x000fe40006000000 */
[----:B------:R-:W-:Y:S02]  /*1360*/  SEL R58, R58, R65, !P4 ;  /* 0x000000413a3a7207 */ /* 0x000fe40006000000 */
[----:B------:R-:W-:-:S04]  /*1370*/  IADD3 R68, P4, R68, UR8, RZ ;  /* 0x0000000844447c10 */ /* 0x000fc8000ff9e0ff */
[----:B------:R-:W-:Y:S02]  /*1380*/  IADD3.X R69, R28, UR9, RZ, P4, !PT ;  /* 0x000000091c457c10 */ /* 0x000fe4000a7fe4ff */
[----:B------:R-:W-:Y:S02]  /*1390*/  ISETP.GT.AND P4, PT, R51, 0x447, !P1 ;  /* 0x000004473300780c */ /* 0x000fe40004f84270 */
[----:B------:R-:W-:Y:S02]  /*13a0*/  CS2R R24, SRZ ;  /* 0x0000000000187805 */ /* 0x000fe4000001ff00 */
[----:B------:R-:W-:-:S09]  /*13b0*/  CS2R R26, SRZ ;  /* 0x00000000001a7805 */ /* 0x000fd2000001ff00 */
[----:B------:R0:W2:Y:S02]  /*13c0*/  @P4 LDG.E.128 R24, desc[UR4][R68.64+-0x1200] ;  /* 0xffee000444184981 */ /* 0x0000a4000c1e1d00 */
[----:B0-----:R-:W0:Y:S01]  /*13d0*/  LDC.64 R68, c[0x0][0x220] ;  /* 0x00008800ff447b82 */ /* 0x001e220000000a00 */
[----:B------:R-:W-:Y:S01]  /*13e0*/  CS2R R28, SRZ ;  /* 0x00000000001c7805 */ /* 0x000fe2000001ff00 */
[----:B0-----:R-:W-:-:S05]  /*13f0*/  IMAD.WIDE R66, R54, 0x4, R68 ;  /* 0x0000000436427825 */ /* 0x001fca00078e0244 */
[----:B------:R-:W3:Y:S01]  /*1400*/  @P6 LDG.E.128 R28, desc[UR4][R66.64] ;  /* 0x00000004421c6981 */ /* 0x000ee2000c1e1d00 */
[----:B------:R-:W-:Y:S01]  /*1410*/  IMAD.WIDE R68, R55, 0x4, R68 ;  /* 0x0000000437447825 */ /* 0x000fe200078e0244 */
[----:B---3--:R-:W-:Y:S02]  /*1420*/  SEL R54, R28, RZ, P6 ;  /* 0x000000ff1c367207 */ /* 0x008fe40003000000 */
[----:B------:R-:W-:Y:S02]  /*1430*/  SEL R28, R31, RZ, P6 ;  /* 0x000000ff1f1c7207 */ /* 0x000fe40003000000 */
[----:B------:R-:W-:Y:S02]  /*1440*/  SEL R65, R29, RZ, P6 ;  /* 0x000000ff1d417207 */ /* 0x000fe40003000000 */
[----:B------:R-:W-:Y:S01]  /*1450*/  SEL R67, R30, RZ, P6 ;  /* 0x000000ff1e437207 */ /* 0x000fe20003000000 */
[----:B------:R-:W-:Y:S01]  /*1460*/  @!P2 FADD R15, R28, R57 ;  /* 0x000000391c0fa221 */ /* 0x000fe20000000000 */
[----:B------:R-:W-:-:S02]  /*1470*/  CS2R R28, SRZ ;  /* 0x00000000001c7805 */ /* 0x000fc4000001ff00 */
[----:B------:R-:W-:-:S06]  /*1480*/  CS2R R30, SRZ ;  /* 0x00000000001e7805 */ /* 0x000fcc000001ff00 */
[----:B------:R-:W3:Y:S01]  /*1490*/  @P3 LDG.E.128 R28, desc[UR4][R68.64] ;  /* 0x00000004441c3981 */ /* 0x000ee2000c1e1d00 */
[----:B------:R-:W-:Y:S01]  /*14a0*/  @!P2 FADD R13, R65, R60 ;  /* 0x0000003c410da221 */ /* 0x000fe20000000000 */
[----:B------:R-:W-:Y:S01]  /*14b0*/  @!P2 FADD R14, R67, R56 ;  /* 0x00000038430ea221 */ /* 0x000fe20000000000 */
[----:B------:R-:W-:Y:S01]  /*14c0*/  @!P2 FADD R12, R54, R23 ;  /* 0x00000017360ca221 */ /* 0x000fe20000000000 */
[----:B------:R-:W-:Y:S01]  /*14d0*/  ISETP.GE.AND P2, PT, R51, 0x448, PT ;  /* 0x000004483300780c */ /* 0x000fe20003f46270 */
[----:B----4-:R-:W-:Y:S01]  /*14e0*/  FADD R50, R13, -R50 ;  /* 0x800000320d327221 */ /* 0x010fe20000000000 */
[----:B------:R-:W-:Y:S02]  /*14f0*/  SEL R55, R20, RZ, P3 ;  /* 0x000000ff14377207 */ /* 0x000fe40001800000 */
[----:B------:R-:W-:Y:S01]  /*1500*/  SEL R20, R21, RZ, P3 ;  /* 0x000000ff15147207 */ /* 0x000fe20001800000 */
[----:B------:R-:W-:Y:S01]  /*1510*/  FMUL R50, R33, R50 ;  /* 0x0000003221327220 */ /* 0x000fe20000400000 */
[----:B------:R-:W-:-:S02]  /*1520*/  SEL R21, R22, RZ, P3 ;  /* 0x000000ff16157207 */ /* 0x000fc40001800000 */
[----:B------:R-:W-:Y:S02]  /*1530*/  SEL R18, R18, RZ, P3 ;  /* 0x000000ff12127207 */ /* 0x000fe40001800000 */
[----:B------:R-:W-:Y:S02]  /*1540*/  SEL R17, R17, RZ, P3 ;  /* 0x000000ff11117207 */ /* 0x000fe40001800000 */
[----:B------:R-:W-:Y:S02]  /*1550*/  SEL R16, R16, RZ, P3 ;  /* 0x000000ff10107207 */ /* 0x000fe40001800000 */
[----:B------:R-:W-:Y:S01]  /*1560*/  ISETP.GE.U32.AND P6, PT, R61, 0x48, PT ;  /* 0x000000483d00780c */ /* 0x000fe20003fc6070 */
[----:B------:R-:W-:Y:S01]  /*1570*/  FADD R54, R18, R21 ;  /* 0x0000001512367221 */ /* 0x000fe20000000000 */
[----:B------:R-:W-:Y:S01]  /*1580*/  FADD R51, R17, R20 ;  /* 0x0000001411337221 */ /* 0x000fe20000000000 */
[----:B------:R-:W-:Y:S01]  /*1590*/  FADD R22, R16, R55 ;  /* 0x0000003710167221 */ /* 0x000fe20000000000 */
[----:B------:R-:W0:Y:S01]  /*15a0*/  LDC.64 R20, c[0x0][0x248] ;  /* 0x00009200ff147b82 */ /* 0x000e220000000a00 */
[----:B--2---:R-:W-:-:S02]  /*15b0*/  SEL R27, R27, RZ, P4 ;  /* 0x000000ff1b1b7207 */ /* 0x004fc40002000000 */
[----:B------:R-:W-:Y:S02]  /*15c0*/  SEL R26, R26, RZ, P4 ;  /* 0x000000ff1a1a7207 */ /* 0x000fe40002000000 */
[----:B------:R-:W-:Y:S02]  /*15d0*/  @!P2 FSEL R27, R64, RZ, !P6 ;  /* 0x000000ff401ba208 */ /* 0x000fe40007000000 */
[----:B------:R-:W-:Y:S01]  /*15e0*/  SEL R24, R24, RZ, P4 ;  /* 0x000000ff18187207 */ /* 0x000fe20002000000 */
[----:B------:R-:W1:Y:S01]  /*15f0*/  LDC.64 R16, c[0x0][0x250] ;  /* 0x00009400ff107b82 */ /* 0x000e620000000a00 */
[----:B------:R-:W-:Y:S02]  /*1600*/  SEL R25, R25, RZ, P4 ;  /* 0x000000ff19197207 */ /* 0x000fe40002000000 */
[----:B------:R-:W-:Y:S02]  /*1610*/  @!P2 FSEL R26, R62, RZ, !P6 ;  /* 0x000000ff3e1aa208 */ /* 0x000fe40007000000 */
[----:B------:R-:W-:-:S02]  /*1620*/  @!P2 FSEL R24, R58, RZ, !P6 ;  /* 0x000000ff3a18a208 */ /* 0x000fc40007000000 */
[----:B------:R-:W-:Y:S01]  /*1630*/  @!P2 FSEL R25, R59, RZ, !P6 ;  /* 0x000000ff3b19a208 */ /* 0x000fe20007000000 */
[----:B------:R-:W-:Y:S01]  /*1640*/  FADD R49, R12, -R49 ;  /* 0x800000310c317221 */ /* 0x000fe20000000000 */
[----:B------:R-:W-:Y:S01]  /*1650*/  FADD R18, R15, -R48 ;  /* 0x800000300f127221 */ /* 0x000fe20000000000 */
[----:B------:R-:W-:Y:S02]  /*1660*/  FADD R23, R14, -R47 ;  /* 0x8000002f0e177221 */ /* 0x000fe40000000000 */
[----:B------:R-:W-:Y:S01]  /*1670*/  FMUL R49, R36, R49 ;  /* 0x0000003124317220 */ /* 0x000fe20000400000 */
[----:B------:R-:W-:Y:S01]  /*1680*/  FMUL R18, R35, R18 ;  /* 0x0000001223127220 */ /* 0x000fe20000400000 */
[----:B------:R-:W-:Y:S01]  /*1690*/  FMUL R23, R34, R23 ;  /* 0x0000001722177220 */ /* 0x000fe20000400000 */
[----:B0-----:R-:W-:-:S04]  /*16a0*/  IMAD.WIDE R20, R63, 0x4, R20 ;  /* 0x000000043f147825 */ /* 0x001fc800078e0214 */
[----:B------:R-:W-:Y:S01]  /*16b0*/  FFMA R52, R49, R53, R52 ;  /* 0x0000003531347223 */ /* 0x000fe20000000034 */
[----:B------:R-:W-:Y:S01]  /*16c0*/  FFMA R39, R50, R46, R39 ;  /* 0x0000002e32277223 */ /* 0x000fe20000000027 */
[----:B------:R-:W-:Y:S01]  /*16d0*/  FFMA R18, R18, R44, R41 ;  /* 0x0000002c12127223 */ /* 0x000fe20000000029 */
[----:B-----5:R-:W-:Y:S01]  /*16e0*/  FFMA R23, R23, R45, R40 ;  /* 0x0000002d17177223 */ /* 0x020fe20000000028 */
[----:B-1----:R-:W-:Y:S01]  /*16f0*/  IMAD.WIDE R16, R63, 0x4, R16 ;  /* 0x000000043f107825 */ /* 0x002fe200078e0210 */
[----:B------:R0:W-:Y:S01]  /*1700*/  @!P0 STG.E.128 desc[UR4][R20.64+0x800], R12 ;  /* 0x0008000c14008986 */ /* 0x0001e2000c101d04 */
[----:B---3--:R-:W-:Y:S02]  /*1710*/  SEL R33, R28, RZ, P3 ;  /* 0x000000ff1c217207 */ /* 0x008fe40001800000 */
[----:B------:R-:W-:Y:S02]  /*1720*/  SEL R28, R29, RZ, P3 ;  /* 0x000000ff1d1c7207 */ /* 0x000fe40001800000 */
[----:B------:R-:W-:-:S02]  /*1730*/  SEL R29, R30, RZ, P3 ;  /* 0x000000ff1e1d7207 */ /* 0x000fc40001800000 */
[----:B------:R-:W-:Y:S01]  /*1740*/  SEL R30, R31, RZ, P3 ;  /* 0x000000ff1f1e7207 */ /* 0x000fe20001800000 */
[----:B------:R-:W-:Y:S01]  /*1750*/  @!P5 FADD R24, R33, R22 ;  /* 0x000000162118d221 */ /* 0x000fe20000000000 */
[----:B------:R-:W-:Y:S01]  /*1760*/  @!P5 FADD R25, R28, R51 ;  /* 0x000000331c19d221 */ /* 0x000fe20000000000 */
[----:B------:R-:W-:Y:S02]  /*1770*/  @!P5 FADD R26, R29, R54 ;  /* 0x000000361d1ad221 */ /* 0x000fe40000000000 */
[----:B------:R-:W-:Y:S01]  /*1780*/  @!P5 FADD R27, R30, R19 ;  /* 0x000000131e1bd221 */ /* 0x000fe20000000000 */
[----:B------:R-:W-:-:S03]  /*1790*/  FADD R5, R24, -R5 ;  /* 0x8000000518057221 */ /* 0x000fc60000000000 */
[----:B------:R-:W-:Y:S01]  /*17a0*/  FADD R19, R27, -R8 ;  /* 0x800000081b137221 */ /* 0x000fe20000000000 */
[----:B------:R-:W-:Y:S01]  /*17b0*/  FADD R8, R26, -R7 ;  /* 0x800000071a087221 */ /* 0x000fe20000000000 */
[----:B------:R-:W-:Y:S01]  /*17c0*/  FADD R7, R25, -R6 ;  /* 0x8000000619077221 */ /* 0x000fe20000000000 */
[----:B------:R-:W-:Y:S01]  /*17d0*/  FMUL R5, R0, R5 ;  /* 0x0000000500057220 */ /* 0x000fe20000400000 */
[----:B------:R-:W-:Y:S01]  /*17e0*/  FMUL R4, R4, R19 ;  /* 0x0000001304047220 */ /* 0x000fe20000400000 */
[----:B------:R-:W-:Y:S01]  /*17f0*/  FMUL R3, R3, R8 ;  /* 0x0000000803037220 */ /* 0x000fe20000400000 */
[----:B------:R-:W-:Y:S01]  /*1800*/  FMUL R2, R2, R7 ;  /* 0x0000000702027220 */ /* 0x000fe20000400000 */
[----:B------:R-:W-:Y:S01]  /*1810*/  FFMA R9, R5, R9, R42 ;  /* 0x0000000905097223 */ /* 0x000fe2000000002a */
[----:B------:R-:W-:Y:S01]  /*1820*/  FFMA R4, R4, R32, R37 ;  /* 0x0000002004047223 */ /* 0x000fe20000000025 */
[----:B------:R-:W-:Y:S01]  /*1830*/  FFMA R3, R3, R11, R38 ;  /* 0x0000000b03037223 */ /* 0x000fe20000000026 */
[----:B------:R-:W-:-:S02]  /*1840*/  FFMA R2, R2, R10, R43 ;  /* 0x0000000a02027223 */ /* 0x000fc4000000002b */
[----:B------:R-:W-:Y:S02]  /*1850*/  FSETP.GEU.AND P5, PT, R9, RZ, PT ;  /* 0x000000ff0900720b */ /* 0x000fe40003fae000 */
[----:B------:R-:W-:Y:S02]  /*1860*/  FSETP.GEU.AND P2, PT, R4, RZ, PT ;  /* 0x000000ff0400720b */ /* 0x000fe40003f4e000 */
[C---:B------:R-:W-:Y:S02]  /*1870*/  FSETP.GEU.AND P3, PT, R3.reuse, RZ, PT ;  /* 0x000000ff0300720b */ /* 0x040fe40003f6e000 */
[----:B------:R-:W-:Y:S02]  /*1880*/  FSETP.GEU.AND P4, PT, R2, RZ, PT ;  /* 0x000000ff0200720b */ /* 0x000fe40003f8e000 */
[----:B------:R-:W-:Y:S02]  /*1890*/  SEL R7, R4, RZ, P2 ;  /* 0x000000ff04077207 */ /* 0x000fe40001000000 */
[----:B------:R-:W-:-:S02]  /*18a0*/  SEL R6, R3, RZ, P3 ;  /* 0x000000ff03067207 */ /* 0x000fc40001800000 */
[----:B------:R-:W-:Y:S02]  /*18b0*/  SEL R5, R2, RZ, P4 ;  /* 0x000000ff02057207 */ /* 0x000fe40002000000 */
[----:B------:R-:W-:Y:S01]  /*18c0*/  SEL R4, R9, RZ, P5 ;  /* 0x000000ff09047207 */ /* 0x000fe20002800000 */
[----:B------:R0:W-:Y:S01]  /*18d0*/  @!P1 STG.E.128 desc[UR4][R20.64], R24 ;  /* 0x0000001814009986 */ /* 0x0001e2000c101d04 */
[----:B------:R-:W-:Y:S02]  /*18e0*/  FSETP.GEU.AND P2, PT, R23, RZ, PT ;  /* 0x000000ff1700720b */ /* 0x000fe40003f4e000 */
[----:B------:R-:W-:Y:S01]  /*18f0*/  FSETP.GEU.AND P3, PT, R39, RZ, PT ;  /* 0x000000ff2700720b */ /* 0x000fe20003f6e000 */
[----:B------:R0:W-:Y:S01]  /*1900*/  @!P1 STG.E.128 desc[UR4][R16.64], R4 ;  /* 0x0000000410009986 */ /* 0x0001e2000c101d04 */
[----:B------:R-:W-:Y:S02]  /*1910*/  FSETP.GEU.AND P1, PT, R18, RZ, PT ;  /* 0x000000ff1200720b */ /* 0x000fe40003f2e000 */
[----:B------:R-:W-:-:S02]  /*1920*/  FSETP.GEU.AND P4, PT, R52, RZ, PT ;  /* 0x000000ff3400720b */ /* 0x000fc40003f8e000 */
[----:B------:R-:W-:Y:S02]  /*1930*/  SEL R55, R18, RZ, P1 ;  /* 0x000000ff12377207 */ /* 0x000fe40000800000 */
[----:B------:R-:W-:Y:S02]  /*1940*/  SEL R54, R23, RZ, P2 ;  /* 0x000000ff17367207 */ /* 0x000fe40001000000 */
[----:B------:R-:W-:Y:S02]  /*1950*/  SEL R53, R39, RZ, P3 ;  /* 0x000000ff27357207 */ /* 0x000fe40001800000 */
[----:B------:R-:W-:Y:S01]  /*1960*/  SEL R52, R52, RZ, P4 ;  /* 0x000000ff34347207 */ /* 0x000fe20002000000 */
[----:B0-----:R-:W-:Y:S06]  /*1970*/  @P0 EXIT ;  /* 0x000000000000094d */ /* 0x001fec0003800000 */
[----:B------:R-:W-:Y:S01]  /*1980*/  STG.E.128 desc[UR4][R16.64+0x800], R52 ;  /* 0x0008003410007986 */ /* 0x000fe2000c101d04 */
[----:B------:R-:W-:Y:S05]  /*1990*/  EXIT ;  /* 0x000000000000794d */ /* 0x000fea0003800000 */
.L_x_0:
[----:B------:R-:W-:-:S00]  /*19a0*/  BRA `(.L_x_0) ;  /* 0xfffffffc00fc7947 */ /* 0x000fc0000383ffff */
[----:B------:R-:W-:-:S00]  /*19b0*/  NOP ;  /* 0x0000000000007918 */ /* 0x000fc00000000000 */
        /* <DEDUP_REMOVED lines=12> */
.L_x_1:


//--------------------- .nv.global.init           --------------------------
	.section	.nv.global.init,"aw",@progbits
.nv.global.init:
	.type		_$_str,@object
	.size		_$_str,(_$_str_$_2 - _$_str)
_$_str:
        /*0000*/ 	.byte	0x5f, 0x5f, 0x43, 0x55, 0x44, 0x41, 0x5f, 0x46, 0x54, 0x5a, 0x00
	.type		_$_str_$_2,@object
	.size		_$_str_$_2,(.L_1 - _$_str_$_2)
_$_str_$_2:
        /*000b*/ 	.byte	0x5f, 0x5f, 0x43, 0x55, 0x44, 0x41, 0x5f, 0x50, 0x52, 0x45, 0x43, 0x5f, 0x53, 0x51, 0x52, 0x54
        /*001b*/ 	.byte	0x00
.L_1:


//--------------------- .nv.constant0.triton_poi_fused__native_batch_norm_legit_no_training_cat_relu_19 --------------------------
	.section	.nv.constant0.triton_poi_fused__native_batch_norm_legit_no_training_cat_relu_19,"a",@progbits
	.sectionflags	@""
	.align	4
.nv.constant0.triton_poi_fused__native_batch_norm_legit_no_training_cat_relu_19:
	.zero		604
